//
// Generated by NVIDIA NVVM Compiler
//
// Compiler Build ID: CL-36424714
// Cuda compilation tools, release 13.0, V13.0.88
// Based on NVVM 20.0.0
//

.version 9.0
.target sm_100
.address_size 64

	// .globl	_Z16sharedABMultiplyPfS_S_
// _ZZ16sharedABMultiplyPfS_S_E5aTile has been demoted
// _ZZ16sharedABMultiplyPfS_S_E5bTile has been demoted

.visible .entry _Z16sharedABMultiplyPfS_S_(
	.param .u64 .ptr .align 1 _Z16sharedABMultiplyPfS_S__param_0,
	.param .u64 .ptr .align 1 _Z16sharedABMultiplyPfS_S__param_1,
	.param .u64 .ptr .align 1 _Z16sharedABMultiplyPfS_S__param_2
)
{
	.reg .b32 	%r<23>;
	.reg .b32 	%f<99>;
	.reg .b64 	%rd<13>;
	// demoted variable
	.shared .align 4 .b8 _ZZ16sharedABMultiplyPfS_S_E5aTile[4096];
	// demoted variable
	.shared .align 4 .b8 _ZZ16sharedABMultiplyPfS_S_E5bTile[4096];
	ld.param.u64 	%rd1, [_Z16sharedABMultiplyPfS_S__param_0];
	ld.param.u64 	%rd2, [_Z16sharedABMultiplyPfS_S__param_1];
	ld.param.u64 	%rd3, [_Z16sharedABMultiplyPfS_S__param_2];
	cvta.to.global.u64 	%rd4, %rd2;
	cvta.to.global.u64 	%rd5, %rd1;
	mov.u32 	%r1, %ctaid.y;
	mov.u32 	%r2, %ntid.y;
	mov.u32 	%r3, %tid.y;
	mad.lo.s32 	%r4, %r1, %r2, %r3;
	mov.u32 	%r5, %ctaid.x;
	mov.u32 	%r6, %ntid.x;
	mov.u32 	%r7, %tid.x;
	mad.lo.s32 	%r8, %r5, %r6, %r7;
	shl.b32 	%r9, %r4, 5;
	add.s32 	%r10, %r9, %r7;
	mul.wide.u32 	%rd6, %r10, 4;
	add.s64 	%rd7, %rd5, %rd6;
	ld.global.f32 	%f1, [%rd7];
	shl.b32 	%r11, %r3, 7;
	mov.u32 	%r12, _ZZ16sharedABMultiplyPfS_S_E5aTile;
	add.s32 	%r13, %r12, %r11;
	shl.b32 	%r14, %r7, 2;
	add.s32 	%r15, %r13, %r14;
	st.shared.f32 	[%r15], %f1;
	shl.b32 	%r16, %r3, 9;
	add.s32 	%r17, %r16, %r8;
	mul.wide.u32 	%rd8, %r17, 4;
	add.s64 	%rd9, %rd4, %rd8;
	ld.global.f32 	%f2, [%rd9];
	mov.u32 	%r18, _ZZ16sharedABMultiplyPfS_S_E5bTile;
	add.s32 	%r19, %r18, %r14;
	add.s32 	%r20, %r19, %r11;
	st.shared.f32 	[%r20], %f2;
	bar.sync 	0;
	ld.shared.f32 	%f3, [%r13];
	ld.shared.f32 	%f4, [%r19];
	fma.rn.f32 	%f5, %f3, %f4, 0f00000000;
	ld.shared.f32 	%f6, [%r13+4];
	ld.shared.f32 	%f7, [%r19+128];
	fma.rn.f32 	%f8, %f6, %f7, %f5;
	ld.shared.f32 	%f9, [%r13+8];
	ld.shared.f32 	%f10, [%r19+256];
	fma.rn.f32 	%f11, %f9, %f10, %f8;
	ld.shared.f32 	%f12, [%r13+12];
	ld.shared.f32 	%f13, [%r19+384];
	fma.rn.f32 	%f14, %f12, %f13, %f11;
	ld.shared.f32 	%f15, [%r13+16];
	ld.shared.f32 	%f16, [%r19+512];
	fma.rn.f32 	%f17, %f15, %f16, %f14;
	ld.shared.f32 	%f18, [%r13+20];
	ld.shared.f32 	%f19, [%r19+640];
	fma.rn.f32 	%f20, %f18, %f19, %f17;
	ld.shared.f32 	%f21, [%r13+24];
	ld.shared.f32 	%f22, [%r19+768];
	fma.rn.f32 	%f23, %f21, %f22, %f20;
	ld.shared.f32 	%f24, [%r13+28];
	ld.shared.f32 	%f25, [%r19+896];
	fma.rn.f32 	%f26, %f24, %f25, %f23;
	ld.shared.f32 	%f27, [%r13+32];
	ld.shared.f32 	%f28, [%r19+1024];
	fma.rn.f32 	%f29, %f27, %f28, %f26;
	ld.shared.f32 	%f30, [%r13+36];
	ld.shared.f32 	%f31, [%r19+1152];
	fma.rn.f32 	%f32, %f30, %f31, %f29;
	ld.shared.f32 	%f33, [%r13+40];
	ld.shared.f32 	%f34, [%r19+1280];
	fma.rn.f32 	%f35, %f33, %f34, %f32;
	ld.shared.f32 	%f36, [%r13+44];
	ld.shared.f32 	%f37, [%r19+1408];
	fma.rn.f32 	%f38, %f36, %f37, %f35;
	ld.shared.f32 	%f39, [%r13+48];
	ld.shared.f32 	%f40, [%r19+1536];
	fma.rn.f32 	%f41, %f39, %f40, %f38;
	ld.shared.f32 	%f42, [%r13+52];
	ld.shared.f32 	%f43, [%r19+1664];
	fma.rn.f32 	%f44, %f42, %f43, %f41;
	ld.shared.f32 	%f45, [%r13+56];
	ld.shared.f32 	%f46, [%r19+1792];
	fma.rn.f32 	%f47, %f45, %f46, %f44;
	ld.shared.f32 	%f48, [%r13+60];
	ld.shared.f32 	%f49, [%r19+1920];
	fma.rn.f32 	%f50, %f48, %f49, %f47;
	ld.shared.f32 	%f51, [%r13+64];
	ld.shared.f32 	%f52, [%r19+2048];
	fma.rn.f32 	%f53, %f51, %f52, %f50;
	ld.shared.f32 	%f54, [%r13+68];
	ld.shared.f32 	%f55, [%r19+2176];
	fma.rn.f32 	%f56, %f54, %f55, %f53;
	ld.shared.f32 	%f57, [%r13+72];
	ld.shared.f32 	%f58, [%r19+2304];
	fma.rn.f32 	%f59, %f57, %f58, %f56;
	ld.shared.f32 	%f60, [%r13+76];
	ld.shared.f32 	%f61, [%r19+2432];
	fma.rn.f32 	%f62, %f60, %f61, %f59;
	ld.shared.f32 	%f63, [%r13+80];
	ld.shared.f32 	%f64, [%r19+2560];
	fma.rn.f32 	%f65, %f63, %f64, %f62;
	ld.shared.f32 	%f66, [%r13+84];
	ld.shared.f32 	%f67, [%r19+2688];
	fma.rn.f32 	%f68, %f66, %f67, %f65;
	ld.shared.f32 	%f69, [%r13+88];
	ld.shared.f32 	%f70, [%r19+2816];
	fma.rn.f32 	%f71, %f69, %f70, %f68;
	ld.shared.f32 	%f72, [%r13+92];
	ld.shared.f32 	%f73, [%r19+2944];
	fma.rn.f32 	%f74, %f72, %f73, %f71;
	ld.shared.f32 	%f75, [%r13+96];
	ld.shared.f32 	%f76, [%r19+3072];
	fma.rn.f32 	%f77, %f75, %f76, %f74;
	ld.shared.f32 	%f78, [%r13+100];
	ld.shared.f32 	%f79, [%r19+3200];
	fma.rn.f32 	%f80, %f78, %f79, %f77;
	ld.shared.f32 	%f81, [%r13+104];
	ld.shared.f32 	%f82, [%r19+3328];
	fma.rn.f32 	%f83, %f81, %f82, %f80;
	ld.shared.f32 	%f84, [%r13+108];
	ld.shared.f32 	%f85, [%r19+3456];
	fma.rn.f32 	%f86, %f84, %f85, %f83;
	ld.shared.f32 	%f87, [%r13+112];
	ld.shared.f32 	%f88, [%r19+3584];
	fma.rn.f32 	%f89, %f87, %f88, %f86;
	ld.shared.f32 	%f90, [%r13+116];
	ld.shared.f32 	%f91, [%r19+3712];
	fma.rn.f32 	%f92, %f90, %f91, %f89;
	ld.shared.f32 	%f93, [%r13+120];
	ld.shared.f32 	%f94, [%r19+3840];
	fma.rn.f32 	%f95, %f93, %f94, %f92;
	ld.shared.f32 	%f96, [%r13+124];
	ld.shared.f32 	%f97, [%r19+3968];
	fma.rn.f32 	%f98, %f96, %f97, %f95;
	cvta.to.global.u64 	%rd10, %rd3;
	shl.b32 	%r21, %r4, 9;
	add.s32 	%r22, %r21, %r8;
	mul.wide.s32 	%rd11, %r22, 4;
	add.s64 	%rd12, %rd10, %rd11;
	st.global.f32 	[%rd12], %f98;
	ret;

}


// ===== COMPILED SASS (sm_100) =====

	.target	sm_100

	.elftype	@"ET_EXEC"


//--------------------- .note.nv.tkinfo           --------------------------
	.section	.note.nv.tkinfo,"",@"SHT_NOTE"
	.sectionflags	@"SHF_NOTE_NV_TKINFO"
	.tkinfo
        /*0018*/ 	.word	0x00000002
        /*0030*/ 	.string	""
        /*0030*/ 	.string	"ptxas"
        /*0030*/ 	.string	"Cuda compilation tools, release 13.0, V13.0.88"
        /*0030*/ 	.string	"Build cuda_13.0.r13.0/compiler.36424714_0"
        /*0030*/ 	.string	"-arch sm_100 -m 64 "



//--------------------- .note.nv.cuinfo           --------------------------
	.section	.note.nv.cuinfo,"",@"SHT_NOTE"
	.sectionflags	@"SHF_NOTE_NV_CUINFO"
        /*0018*/ 	.short	0x0002
        /*001a*/ 	.short	0x0064
        /*001c*/ 	.short	0x0082
	.zero		2


//--------------------- .nv.info                  --------------------------
	.section	.nv.info,"",@"SHT_CUDA_INFO"
	.align	4


	//----- nvinfo : EIATTR_REGCOUNT
	.align		4
        /*0000*/ 	.byte	0x04, 0x2f
        /*0002*/ 	.short	(.L_1 - .L_0)
	.align		4
.L_0:
        /*0004*/ 	.word	index@(_Z16sharedABMultiplyPfS_S_)
        /*0008*/ 	.word	0x00000020


	//----- nvinfo : EIATTR_FRAME_SIZE
	.align		4
.L_1:
        /*000c*/ 	.byte	0x04, 0x11
        /*000e*/ 	.short	(.L_3 - .L_2)
	.align		4
.L_2:
        /*0010*/ 	.word	index@(_Z16sharedABMultiplyPfS_S_)
        /*0014*/ 	.word	0x00000000


	//----- nvinfo : EIATTR_MIN_STACK_SIZE
	.align		4
.L_3:
        /*0018*/ 	.byte	0x04, 0x12
        /*001a*/ 	.short	(.L_5 - .L_4)
	.align		4
.L_4:
        /*001c*/ 	.word	index@(_Z16sharedABMultiplyPfS_S_)
        /*0020*/ 	.word	0x00000000
.L_5:


//--------------------- .nv.compat                --------------------------
	.section	.nv.compat,"",@"SHT_CUDA_COMPAT_INFO"
	.align	4
        /*0000*/ 	.byte	0x02, 0x09, 0x00, 0x00, 0x02, 0x02, 0x01, 0x00, 0x02, 0x05, 0x05, 0x00, 0x03, 0x07, 0x01, 0x01
        /*0010*/ 	.byte	0x02, 0x03, 0x00, 0x00, 0x02, 0x06, 0x01, 0x00, 0x04, 0x0b, 0x08, 0x00, 0x09, 0x00, 0x00, 0x00
        /*0020*/ 	.byte	0x00, 0x00, 0x00, 0x00


//--------------------- .nv.info._Z16sharedABMultiplyPfS_S_ --------------------------
	.section	.nv.info._Z16sharedABMultiplyPfS_S_,"",@"SHT_CUDA_INFO"
	.sectionflags	@""
	.align	4


	//----- nvinfo : EIATTR_CUDA_API_VERSION
	.align		4
        /*0000*/ 	.byte	0x04, 0x37
        /*0002*/ 	.short	(.L_7 - .L_6)
.L_6:
        /*0004*/ 	.word	0x00000082


	//----- nvinfo : EIATTR_KPARAM_INFO
	.align		4
.L_7:
        /*0008*/ 	.byte	0x04, 0x17
        /*000a*/ 	.short	(.L_9 - .L_8)
.L_8:
        /*000c*/ 	.word	0x00000000
        /*0010*/ 	.short	0x0002
        /*0012*/ 	.short	0x0010
        /*0014*/ 	.byte	0x00, 0xf5, 0x21, 0x00


	//----- nvinfo : EIATTR_KPARAM_INFO
	.align		4
.L_9:
        /*0018*/ 	.byte	0x04, 0x17
        /*001a*/ 	.short	(.L_11 - .L_10)
.L_10:
        /*001c*/ 	.word	0x00000000
        /*0020*/ 	.short	0x0001
        /*0022*/ 	.short	0x0008
        /*0024*/ 	.byte	0x00, 0xf5, 0x21, 0x00


	//----- nvinfo : EIATTR_KPARAM_INFO
	.align		4
.L_11:
        /*0028*/ 	.byte	0x04, 0x17
        /*002a*/ 	.short	(.L_13 - .L_12)
.L_12:
        /*002c*/ 	.word	0x00000000
        /*0030*/ 	.short	0x0000
        /*0032*/ 	.short	0x0000
        /*0034*/ 	.byte	0x00, 0xf5, 0x21, 0x00


	//----- nvinfo : EIATTR_SPARSE_MMA_MASK
	.align		4
.L_13:
        /*0038*/ 	.byte	0x03, 0x50
        /*003a*/ 	.short	0x0000


	//----- nvinfo : EIATTR_MAXREG_COUNT
	.align		4
        /*003c*/ 	.byte	0x03, 0x1b
        /*003e*/ 	.short	0x00ff


	//----- nvinfo : EIATTR_NUM_BARRIERS
	.align		4
        /*0040*/ 	.byte	0x02, 0x4c
        /*0042*/ 	.byte	0x01
	.zero		1


	//----- nvinfo : EIATTR_MERCURY_ISA_VERSION
	.align		4
        /*0044*/ 	.byte	0x03, 0x5f
        /*0046*/ 	.short	0x0101


	//----- nvinfo : EIATTR_VRC_CTA_INIT_COUNT
	.align		4
        /*0048*/ 	.byte	0x02, 0x4a
	.zero		1
	.zero		1


	//----- nvinfo : EIATTR_EXIT_INSTR_OFFSETS
	.align		4
        /*004c*/ 	.byte	0x04, 0x1c
        /*004e*/ 	.short	(.L_15 - .L_14)


	//   ....[0]....
.L_14:
        /*0050*/ 	.word	0x000006a0


	//----- nvinfo : EIATTR_CBANK_PARAM_SIZE
	.align		4
.L_15:
        /*0054*/ 	.byte	0x03, 0x19
        /*0056*/ 	.short	0x0018


	//----- nvinfo : EIATTR_PARAM_CBANK
	.align		4
        /*0058*/ 	.byte	0x04, 0x0a
        /*005a*/ 	.short	(.L_17 - .L_16)
	.align		4
.L_16:
        /*005c*/ 	.word	index@(.nv.constant0._Z16sharedABMultiplyPfS_S_)
        /*0060*/ 	.short	0x0380
        /*0062*/ 	.short	0x0018


	//----- nvinfo : EIATTR_SW_WAR
	.align		4
.L_17:
        /*0064*/ 	.byte	0x04, 0x36
        /*0066*/ 	.short	(.L_19 - .L_18)
.L_18:
        /*0068*/ 	.word	0x00000008
.L_19:


//--------------------- .nv.callgraph             --------------------------
	.section	.nv.callgraph,"",@"SHT_CUDA_CALLGRAPH"
	.align	4
	.sectionentsize	8
	.align		4
        /*0000*/ 	.word	0x00000000
	.align		4
        /*0004*/ 	.word	0xffffffff
	.align		4
        /*0008*/ 	.word	0x00000000
	.align		4
        /*000c*/ 	.word	0xfffffffe
	.align		4
        /*0010*/ 	.word	0x00000000
	.align		4
        /*0014*/ 	.word	0xfffffffd
	.align		4
        /*0018*/ 	.word	0x00000000
	.align		4
        /*001c*/ 	.word	0xfffffffc


//--------------------- .text._Z16sharedABMultiplyPfS_S_ --------------------------
	.section	.text._Z16sharedABMultiplyPfS_S_,"ax",@progbits
	.align	128
        .global         _Z16sharedABMultiplyPfS_S_
        .type           _Z16sharedABMultiplyPfS_S_,@function
        .size           _Z16sharedABMultiplyPfS_S_,(.L_x_1 - _Z16sharedABMultiplyPfS_S_)
        .other          _Z16sharedABMultiplyPfS_S_,@"STO_CUDA_ENTRY STV_DEFAULT"
_Z16sharedABMultiplyPfS_S_:
.text._Z16sharedABMultiplyPfS_S_:
[----:B------:R-:W-:Y:S01]  /*0000*/  LDC R1, c[0x0][0x37c] ;  /* 0x0000df00ff017b82 */ /* 0x000fe20000000800 */
[----:B------:R-:W0:Y:S07]  /*0010*/  S2R R11, SR_TID.Y ;  /* 0x00000000000b7919 */ /* 0x000e2e0000002200 */
[----:B------:R-:W0:Y:S01]  /*0020*/  S2UR UR4, SR_CTAID.Y ;  /* 0x00000000000479c3 */ /* 0x000e220000002600 */
[----:B------:R-:W1:Y:S01]  /*0030*/  LDCU.64 UR8, c[0x0][0x358] ;  /* 0x00006b00ff0877ac */ /* 0x000e620008000a00 */
[----:B------:R-:W2:Y:S06]  /*0040*/  S2R R12, SR_TID.X ;  /* 0x00000000000c7919 */ /* 0x000eac0000002100 */
[----:B------:R-:W0:Y:S08]  /*0050*/  LDC R17, c[0x0][0x364] ;  /* 0x0000d900ff117b82 */ /* 0x000e300000000800 */
[----:B------:R-:W3:Y:S08]  /*0060*/  S2UR UR5, SR_CTAID.X ;  /* 0x00000000000579c3 */ /* 0x000ef00000002500 */
[----:B------:R-:W3:Y:S08]  /*0070*/  LDC R2, c[0x0][0x360] ;  /* 0x0000d800ff027b82 */ /* 0x000ef00000000800 */
[----:B------:R-:W4:Y:S01]  /*0080*/  LDC.64 R4, c[0x0][0x380] ;  /* 0x0000e000ff047b82 */ /* 0x000f220000000a00 */
[----:B0-----:R-:W-:-:S05]  /*0090*/  IMAD R17, R17, UR4, R11 ;  /* 0x0000000411117c24 */ /* 0x001fca000f8e020b */
[----:B--2---:R-:W-:Y:S02]  /*00a0*/  LEA R3, R17, R12, 0x5 ;  /* 0x0000000c11037211 */ /* 0x004fe400078e28ff */
[----:B------:R-:W0:Y:S01]  /*00b0*/  LDC.64 R6, c[0x0][0x388] ;  /* 0x0000e200ff067b82 */ /* 0x000e220000000a00 */
[----:B---3--:R-:W-:-:S05]  /*00c0*/  IMAD R2, R2, UR5, R12 ;  /* 0x0000000502027c24 */ /* 0x008fca000f8e020c */
[----:B------:R-:W-:Y:S01]  /*00d0*/  LEA R9, R11, R2, 0x9 ;  /* 0x000000020b097211 */ /* 0x000fe200078e48ff */
[----:B----4-:R-:W-:-:S05]  /*00e0*/  IMAD.WIDE.U32 R4, R3, 0x4, R4 ;  /* 0x0000000403047825 */ /* 0x010fca00078e0004 */
[----:B-1----:R-:W2:Y:S01]  /*00f0*/  LDG.E R8, desc[UR8][R4.64] ;  /* 0x0000000804087981 */ /* 0x002ea2000c1e1900 */
[----:B0-----:R-:W-:-:S05]  /*0100*/  IMAD.WIDE.U32 R6, R9, 0x4, R6 ;  /* 0x0000000409067825 */ /* 0x001fca00078e0006 */
[----:B------:R-:W3:Y:S01]  /*0110*/  LDG.E R10, desc[UR8][R6.64] ;  /* 0x00000008060a7981 */ /* 0x000ee2000c1e1900 */
[----:B------:R-:W0:Y:S01]  /*0120*/  S2UR UR6, SR_CgaCtaId ;  /* 0x00000000000679c3 */ /* 0x000e220000008800 */
[----:B------:R-:W-:Y:S02]  /*0130*/  UMOV UR4, 0x400 ;  /* 0x0000040000047882 */ /* 0x000fe40000000000 */
[----:B------:R-:W-:Y:S02]  /*0140*/  UIADD3 UR5, UPT, UPT, UR4, 0x1000, URZ ;  /* 0x0000100004057890 */ /* 0x000fe4000fffe0ff */
[----:B0-----:R-:W-:Y:S02]  /*0150*/  ULEA UR4, UR6, UR4, 0x18 ;  /* 0x0000000406047291 */ /* 0x001fe4000f8ec0ff */
[----:B------:R-:W-:-:S04]  /*0160*/  ULEA UR5, UR6, UR5, 0x18 ;  /* 0x0000000506057291 */ /* 0x000fc8000f8ec0ff */
[C---:B------:R-:W-:Y:S02]  /*0170*/  LEA R3, R11.reuse, UR4, 0x7 ;  /* 0x000000040b037c11 */ /* 0x040fe4000f8e38ff */
[C---:B------:R-:W-:Y:S02]  /*0180*/  LEA R0, R12.reuse, UR5, 0x2 ;  /* 0x000000050c007c11 */ /* 0x040fe4000f8e10ff */
[----:B------:R-:W-:Y:S02]  /*0190*/  LEA R9, R12, R3, 0x2 ;  /* 0x000000030c097211 */ /* 0x000fe400078e10ff */
[----:B------:R-:W-:Y:S02]  /*01a0*/  LEA R11, R11, R0, 0x7 ;  /* 0x000000000b0b7211 */ /* 0x000fe400078e38ff */
[----:B------:R-:W-:Y:S01]  /*01b0*/  LEA R17, R17, R2, 0x9 ;  /* 0x0000000211117211 */ /* 0x000fe200078e48ff */
[----:B--2---:R-:W-:Y:S04]  /*01c0*/  STS [R9], R8 ;  /* 0x0000000809007388 */ /* 0x004fe80000000800 */
[----:B---3--:R-:W-:Y:S01]  /*01d0*/  STS [R11], R10 ;  /* 0x0000000a0b007388 */ /* 0x008fe20000000800 */
[----:B------:R-:W-:Y:S06]  /*01e0*/  BAR.SYNC.DEFER_BLOCKING 0x0 ;  /* 0x0000000000007b1d */ /* 0x000fec0000010000 */
[----:B------:R-:W-:Y:S04]  /*01f0*/  LDS R21, [R0] ;  /* 0x0000000000157984 */ /* 0x000fe80000000800 */
[----:B------:R-:W0:Y:S04]  /*0200*/  LDS.128 R4, [R3] ;  /* 0x0000000003047984 */ /* 0x000e280000000c00 */
[----:B------:R-:W1:Y:S04]  /*0210*/  LDS R27, [R0+0x80] ;  /* 0x00008000001b7984 */ /* 0x000e680000000800 */
[----:B------:R-:W2:Y:S04]  /*0220*/  LDS R24, [R0+0x100] ;  /* 0x0001000000187984 */ /* 0x000ea80000000800 */
[----:B------:R-:W3:Y:S04]  /*0230*/  LDS R16, [R0+0x180] ;  /* 0x0001800000107984 */ /* 0x000ee80000000800 */
[----:B------:R-:W-:Y:S04]  /*0240*/  LDS R23, [R0+0x200] ;  /* 0x0002000000177984 */ /* 0x000fe80000000800 */
[----:B------:R-:W4:Y:S04]  /*0250*/  LDS.128 R12, [R3+0x10] ;  /* 0x00001000030c7984 */ /* 0x000f280000000c00 */
[----:B------:R-:W5:Y:S04]  /*0260*/  LDS R22, [R0+0x280] ;  /* 0x0002800000167984 */ /* 0x000f680000000800 */
[----:B------:R-:W5:Y:S04]  /*0270*/  LDS R25, [R0+0x300] ;  /* 0x0003000000197984 */ /* 0x000f680000000800 */
[----:B------:R-:W5:Y:S04]  /*0280*/  LDS R20, [R0+0x380] ;  /* 0x0003800000147984 */ /* 0x000f680000000800 */
[----:B------:R-:W-:Y:S04]  /*0290*/  LDS R19, [R0+0x400] ;  /* 0x0004000000137984 */ /* 0x000fe80000000800 */
[----:B------:R-:W5:Y:S01]  /*02a0*/  LDS.128 R8, [R3+0x20] ;  /* 0x0000200003087984 */ /* 0x000f620000000c00 */
[----:B0-----:R-:W-:-:S03]  /*02b0*/  FFMA R4, R4, R21, RZ ;  /* 0x0000001504047223 */ /* 0x001fc600000000ff */
[----:B------:R-:W0:Y:S01]  /*02c0*/  LDS R18, [R0+0x480] ;  /* 0x0004800000127984 */ /* 0x000e220000000800 */
[----:B-1----:R-:W-:-:S03]  /*02d0*/  FFMA R5, R27, R5, R4 ;  /* 0x000000051b057223 */ /* 0x002fc60000000004 */
[----:B------:R-:W1:Y:S01]  /*02e0*/  LDS R21, [R0+0x500] ;  /* 0x0005000000157984 */ /* 0x000e620000000800 */
[----:B--2---:R-:W-:-:S03]  /*02f0*/  FFMA R5, R24, R6, R5 ;  /* 0x0000000618057223 */ /* 0x004fc60000000005 */
[----:B------:R-:W2:Y:S01]  /*0300*/  LDS R24, [R0+0x580] ;  /* 0x0005800000187984 */ /* 0x000ea20000000800 */
[----:B---3--:R-:W-:-:S03]  /*0310*/  FFMA R29, R16, R7, R5 ;  /* 0x00000007101d7223 */ /* 0x008fc60000000005 */
[----:B------:R-:W-:Y:S04]  /*0320*/  LDS R27, [R0+0x600] ;  /* 0x00060000001b7984 */ /* 0x000fe80000000800 */
[----:B------:R-:W3:Y:S01]  /*0330*/  LDS.128 R4, [R3+0x30] ;  /* 0x0000300003047984 */ /* 0x000ee20000000c00 */
[----:B----4-:R-:W-:-:S03]  /*0340*/  FFMA R23, R12, R23, R29 ;  /* 0x000000170c177223 */ /* 0x010fc6000000001d */
[----:B------:R-:W4:Y:S01]  /*0350*/  LDS R16, [R0+0x680] ;  /* 0x0006800000107984 */ /* 0x000f220000000800 */
[----:B-----5:R-:W-:-:S03]  /*0360*/  FFMA R22, R22, R13, R23 ;  /* 0x0000000d16167223 */ /* 0x020fc60000000017 */
[----:B------:R-:W5:Y:S01]  /*0370*/  LDS R23, [R0+0x700] ;  /* 0x0007000000177984 */ /* 0x000f620000000800 */
[----:B------:R-:W-:-:S03]  /*0380*/  FFMA R25, R25, R14, R22 ;  /* 0x0000000e19197223 */ /* 0x000fc60000000016 */
[----:B------:R-:W5:Y:S01]  /*0390*/  LDS R22, [R0+0x780] ;  /* 0x0007800000167984 */ /* 0x000f620000000800 */
[----:B------:R-:W-:-:S03]  /*03a0*/  FFMA R29, R20, R15, R25 ;  /* 0x0000000f141d7223 */ /* 0x000fc60000000019 */
[----:B------:R-:W-:Y:S04]  /*03b0*/  LDS R25, [R0+0x800] ;  /* 0x0008000000197984 */ /* 0x000fe80000000800 */
[----:B------:R-:W5:Y:S01]  /*03c0*/  LDS.128 R12, [R3+0x40] ;  /* 0x00004000030c7984 */ /* 0x000f620000000c00 */
[----:B------:R-:W-:-:S03]  /*03d0*/  FFMA R19, R8, R19, R29 ;  /* 0x0000001308137223 */ /* 0x000fc6000000001d */
[----:B------:R-:W5:Y:S01]  /*03e0*/  LDS R20, [R0+0x880] ;  /* 0x0008800000147984 */ /* 0x000f620000000800 */
[----:B0-----:R-:W-:-:S03]  /*03f0*/  FFMA R18, R18, R9, R19 ;  /* 0x0000000912127223 */ /* 0x001fc60000000013 */
[----:B------:R-:W0:Y:S01]  /*0400*/  LDS R19, [R0+0x900] ;  /* 0x0009000000137984 */ /* 0x000e220000000800 */
[----:B-1----:R-:W-:-:S03]  /*0410*/  FFMA R21, R21, R10, R18 ;  /* 0x0000000a15157223 */ /* 0x002fc60000000012 */
[----:B------:R-:W1:Y:S01]  /*0420*/  LDS R18, [R0+0x980] ;  /* 0x0009800000127984 */ /* 0x000e620000000800 */
[----:B--2---:R-:W-:-:S03]  /*0430*/  FFMA R11, R24, R11, R21 ;  /* 0x0000000b180b7223 */ /* 0x004fc60000000015 */
[----:B------:R-:W-:Y:S01]  /*0440*/  LDS R21, [R0+0xa00] ;  /* 0x000a000000157984 */ /* 0x000fe20000000800 */
[----:B---3--:R-:W-:-:S03]  /*0450*/  FFMA R27, R4, R27, R11 ;  /* 0x0000001b041b7223 */ /* 0x008fc6000000000b */
[----:B------:R-:W-:Y:S04]  /*0460*/  LDS R24, [R0+0xc80] ;  /* 0x000c800000187984 */ /* 0x000fe80000000800 */
[----:B------:R-:W2:Y:S01]  /*0470*/  LDS.128 R8, [R3+0x50] ;  /* 0x0000500003087984 */ /* 0x000ea20000000c00 */
[----:B----4-:R-:W-:-:S03]  /*0480*/  FFMA R4, R16, R5, R27 ;  /* 0x0000000510047223 */ /* 0x010fc6000000001b */
[----:B------:R-:W3:Y:S01]  /*0490*/  LDS R16, [R0+0xa80] ;  /* 0x000a800000107984 */ /* 0x000ee20000000800 */
[----:B-----5:R-:W-:-:S03]  /*04a0*/  FFMA R5, R23, R6, R4 ;  /* 0x0000000617057223 */ /* 0x020fc60000000004 */
[----:B------:R-:W4:Y:S01]  /*04b0*/  LDS R23, [R0+0xb00] ;  /* 0x000b000000177984 */ /* 0x000f220000000800 */
        /* <DEDUP_REMOVED lines=10> */
[----:B------:R-:W-:Y:S04]  /*0560*/  LDS R19, [R0+0xe00] ;  /* 0x000e000000137984 */ /* 0x000fe80000000800 */
[----:B------:R-:W1:Y:S04]  /*0570*/  LDS.128 R12, [R3+0x70] ;  /* 0x00007000030c7984 */ /* 0x000e680000000c00 */
[----:B------:R-:W1:Y:S01]  /*0580*/  LDS R18, [R0+0xe80] ;  /* 0x000e800000127984 */ /* 0x000e620000000800 */
[----:B--2---:R-:W-:-:S03]  /*0590*/  FFMA R29, R8, R21, R29 ;  /* 0x00000015081d7223 */ /* 0x004fc6000000001d */
[----:B------:R-:W2:Y:S01]  /*05a0*/  LDS R21, [R0+0xf00] ;  /* 0x000f000000157984 */ /* 0x000ea20000000800 */
[----:B---3--:R-:W-:-:S03]  /*05b0*/  FFMA R16, R16, R9, R29 ;  /* 0x0000000910107223 */ /* 0x008fc6000000001d */
[----:B------:R-:W3:Y:S01]  /*05c0*/  LDS R8, [R0+0xf80] ;  /* 0x000f800000087984 */ /* 0x000ee20000000800 */
[----:B----4-:R-:W-:-:S04]  /*05d0*/  FFMA R23, R23, R10, R16 ;  /* 0x0000000a17177223 */ /* 0x010fc80000000010 */
[----:B-----5:R-:W-:-:S04]  /*05e0*/  FFMA R11, R22, R11, R23 ;  /* 0x0000000b160b7223 */ /* 0x020fc80000000017 */
[----:B------:R-:W-:Y:S02]  /*05f0*/  FFMA R25, R4, R25, R11 ;  /* 0x0000001904197223 */ /* 0x000fe4000000000b */
[----:B------:R-:W4:Y:S02]  /*0600*/  LDC.64 R10, c[0x0][0x390] ;  /* 0x0000e400ff0a7b82 */ /* 0x000f240000000a00 */
[----:B------:R-:W-:-:S04]  /*0610*/  FFMA R24, R24, R5, R25 ;  /* 0x0000000518187223 */ /* 0x000fc80000000019 */
[----:B------:R-:W-:-:S04]  /*0620*/  FFMA R27, R27, R6, R24 ;  /* 0x000000061b1b7223 */ /* 0x000fc80000000018 */
[----:B0-----:R-:W-:-:S04]  /*0630*/  FFMA R7, R20, R7, R27 ;  /* 0x0000000714077223 */ /* 0x001fc8000000001b */
[----:B-1----:R-:W-:-:S04]  /*0640*/  FFMA R7, R12, R19, R7 ;  /* 0x000000130c077223 */ /* 0x002fc80000000007 */
[----:B------:R-:W-:-:S04]  /*0650*/  FFMA R18, R18, R13, R7 ;  /* 0x0000000d12127223 */ /* 0x000fc80000000007 */
[----:B--2---:R-:W-:Y:S01]  /*0660*/  FFMA R21, R21, R14, R18 ;  /* 0x0000000e15157223 */ /* 0x004fe20000000012 */
[----:B----4-:R-:W-:-:S04]  /*0670*/  IMAD.WIDE R10, R17, 0x4, R10 ;  /* 0x00000004110a7825 */ /* 0x010fc800078e020a */
[----:B---3--:R-:W-:-:S05]  /*0680*/  FFMA R15, R8, R15, R21 ;  /* 0x0000000f080f7223 */ /* 0x008fca0000000015 */
[----:B------:R-:W-:Y:S01]  /*0690*/  STG.E desc[UR8][R10.64], R15 ;  /* 0x0000000f0a007986 */ /* 0x000fe2000c101908 */
[----:B------:R-:W-:Y:S05]  /*06a0*/  EXIT ;  /* 0x000000000000794d */ /* 0x000fea0003800000 */
.L_x_0:
[----:B------:R-:W-:-:S00]  /*06b0*/  BRA `(.L_x_0) ;  /* 0xfffffffc00fc7947 */ /* 0x000fc0000383ffff */
[----:B------:R-:W-:-:S00]  /*06c0*/  NOP ;  /* 0x0000000000007918 */ /* 0x000fc00000000000 */
        /* <DEDUP_REMOVED lines=11> */
.L_x_1:


//--------------------- .nv.shared._Z16sharedABMultiplyPfS_S_ --------------------------
	.section	.nv.shared._Z16sharedABMultiplyPfS_S_,"aw",@nobits
	.sectionflags	@""
	.align	4
.nv.shared._Z16sharedABMultiplyPfS_S_:
	.zero		9216


//--------------------- .nv.shared.reserved.0     --------------------------
	.section	.nv.shared.reserved.0,"aw",@nobits
	.weak		__nv_reservedSMEM_offset_0_alias
	.size		__nv_reservedSMEM_offset_0_alias, 0, 64
	.other		__nv_reservedSMEM_offset_0_alias,@"STO_CUDA_RESERVED_SHARED STV_DEFAULT"
__nv_reservedSMEM_offset_0_alias:
	.zero		0
	.zero		64


//--------------------- .nv.constant0._Z16sharedABMultiplyPfS_S_ --------------------------
	.section	.nv.constant0._Z16sharedABMultiplyPfS_S_,"a",@progbits
	.sectionflags	@""
	.align	4
.nv.constant0._Z16sharedABMultiplyPfS_S_:
	.zero		920


//--------------------- SYMBOLS --------------------------

	.type		.nv.reservedSmem.offset0,@object
	.size		.nv.reservedSmem.offset0,0x4
	.type		.nv.reservedSmem.cap,@object
	.size		.nv.reservedSmem.cap,0x4
